	.headerflags	@"EF_CUDA_TEXMODE_UNIFIED EF_CUDA_64BIT_ADDRESS EF_CUDA_ACCELERATORS EF_CUDA_SM90 EF_CUDA_VIRTUAL_SM(EF_CUDA_SM90)"
	.elftype	@"ET_EXEC"


//--------------------- .nv.info                  --------------------------
	.section	.nv.info,"",@"SHT_CUDA_INFO"
	.align	4


	//----- nvinfo : EIATTR_REGCOUNT
	.align		4
        /*0000*/ 	.byte	0x04, 0x2f
        /*0002*/ 	.short	(.L_3 - .L_2)
	.align		4
.L_2:
        /*0004*/ 	.word	index@(triton_poi_fused__native_batch_norm_legit_no_training_cat_relu_5)
        /*0008*/ 	.word	0x00000017


	//----- nvinfo : EIATTR_MIN_STACK_SIZE
	.align		4
.L_3:
        /*000c*/ 	.byte	0x04, 0x12
        /*000e*/ 	.short	(.L_5 - .L_4)
	.align		4
.L_4:
        /*0010*/ 	.word	index@(triton_poi_fused__native_batch_norm_legit_no_training_cat_relu_5)
        /*0014*/ 	.word	0x00000000


	//----- nvinfo : EIATTR_FRAME_SIZE
	.align		4
.L_5:
        /*0018*/ 	.byte	0x04, 0x11
        /*001a*/ 	.short	(.L_7 - .L_6)
	.align		4
.L_6:
        /*001c*/ 	.word	index@(triton_poi_fused__native_batch_norm_legit_no_training_cat_relu_5)
        /*0020*/ 	.word	0x00000000


	//----- nvinfo : EIATTR_MIN_STACK_SIZE
	.align		4
.L_7:
        /*0024*/ 	.byte	0x04, 0x12
        /*0026*/ 	.short	(.L_9 - .L_8)
	.align		4
.L_8:
        /*0028*/ 	.word	index@(triton_poi_fused__native_batch_norm_legit_no_training_cat_relu_5)
        /*002c*/ 	.word	0x00000000
.L_9:


//--------------------- .nv.info.triton_poi_fused__native_batch_norm_legit_no_training_cat_relu_5 --------------------------
	.section	.nv.info.triton_poi_fused__native_batch_norm_legit_no_training_cat_relu_5,"",@"SHT_CUDA_INFO"
	.sectionflags	@""
	.align	4


	//----- nvinfo : EIATTR_CUDA_API_VERSION
	.align		4
        /*0000*/ 	.byte	0x04, 0x37
        /*0002*/ 	.short	(.L_11 - .L_10)
.L_10:
        /*0004*/ 	.word	0x0000007c


	//----- nvinfo : EIATTR_KPARAM_INFO
	.align		4
.L_11:
        /*0008*/ 	.byte	0x04, 0x17
        /*000a*/ 	.short	(.L_13 - .L_12)
.L_12:
        /*000c*/ 	.word	0x00000000
        /*0010*/ 	.short	0x0008
        /*0012*/ 	.short	0x0040
        /*0014*/ 	.byte	0x00, 0xf0, 0x11, 0x00


	//----- nvinfo : EIATTR_KPARAM_INFO
	.align		4
.L_13:
        /*0018*/ 	.byte	0x04, 0x17
        /*001a*/ 	.short	(.L_15 - .L_14)
.L_14:
        /*001c*/ 	.word	0x00000000
        /*0020*/ 	.short	0x0007
        /*0022*/ 	.short	0x0038
        /*0024*/ 	.byte	0x00, 0xf4, 0x21, 0x00


	//----- nvinfo : EIATTR_KPARAM_INFO
	.align		4
.L_15:
        /*0028*/ 	.byte	0x04, 0x17
        /*002a*/ 	.short	(.L_17 - .L_16)
.L_16:
        /*002c*/ 	.word	0x00000000
        /*0030*/ 	.short	0x0006
        /*0032*/ 	.short	0x0030
        /*0034*/ 	.byte	0x00, 0xf4, 0x21, 0x00


	//----- nvinfo : EIATTR_KPARAM_INFO
	.align		4
.L_17:
        /*0038*/ 	.byte	0x04, 0x17
        /*003a*/ 	.short	(.L_19 - .L_18)
.L_18:
        /*003c*/ 	.word	0x00000000
        /*0040*/ 	.short	0x0005
        /*0042*/ 	.short	0x0028
        /*0044*/ 	.byte	0x00, 0xf4, 0x21, 0x00


	//----- nvinfo : EIATTR_KPARAM_INFO
	.align		4
.L_19:
        /*0048*/ 	.byte	0x04, 0x17
        /*004a*/ 	.short	(.L_21 - .L_20)
.L_20:
        /*004c*/ 	.word	0x00000000
        /*0050*/ 	.short	0x0004
        /*0052*/ 	.short	0x0020
        /*0054*/ 	.byte	0x00, 0xf4, 0x21, 0x00


	//----- nvinfo : EIATTR_KPARAM_INFO
	.align		4
.L_21:
        /*0058*/ 	.byte	0x04, 0x17
        /*005a*/ 	.short	(.L_23 - .L_22)
.L_22:
        /*005c*/ 	.word	0x00000000
        /*0060*/ 	.short	0x0003
        /*0062*/ 	.short	0x0018
        /*0064*/ 	.byte	0x00, 0xf4, 0x21, 0x00


	//----- nvinfo : EIATTR_KPARAM_INFO
	.align		4
.L_23:
        /*0068*/ 	.byte	0x04, 0x17
        /*006a*/ 	.short	(.L_25 - .L_24)
.L_24:
        /*006c*/ 	.word	0x00000000
        /*0070*/ 	.short	0x0002
        /*0072*/ 	.short	0x0010
        /*0074*/ 	.byte	0x00, 0xf4, 0x21, 0x00


	//----- nvinfo : EIATTR_KPARAM_INFO
	.align		4
.L_25:
        /*0078*/ 	.byte	0x04, 0x17
        /*007a*/ 	.short	(.L_27 - .L_26)
.L_26:
        /*007c*/ 	.word	0x00000000
        /*0080*/ 	.short	0x0001
        /*0082*/ 	.short	0x0008
        /*0084*/ 	.byte	0x00, 0xf4, 0x21, 0x00


	//----- nvinfo : EIATTR_KPARAM_INFO
	.align		4
.L_27:
        /*0088*/ 	.byte	0x04, 0x17
        /*008a*/ 	.short	(.L_29 - .L_28)
.L_28:
        /*008c*/ 	.word	0x00000000
        /*0090*/ 	.short	0x0000
        /*0092*/ 	.short	0x0000
        /*0094*/ 	.byte	0x00, 0xf4, 0x21, 0x00


	//----- nvinfo : EIATTR_SPARSE_MMA_MASK
	.align		4
.L_29:
        /*0098*/ 	.byte	0x03, 0x50
        /*009a*/ 	.short	0x0000


	//----- nvinfo : EIATTR_MAXREG_COUNT
	.align		4
        /*009c*/ 	.byte	0x03, 0x1b
        /*009e*/ 	.short	0x00ff


	//----- nvinfo : EIATTR_EXIT_INSTR_OFFSETS
	.align		4
        /*00a0*/ 	.byte	0x04, 0x1c
        /*00a2*/ 	.short	(.L_31 - .L_30)


	//   ....[0]....
.L_30:
        /*00a4*/ 	.word	0x00000520


	//----- nvinfo : EIATTR_REQNTID
	.align		4
.L_31:
        /*00a8*/ 	.byte	0x04, 0x10
        /*00aa*/ 	.short	(.L_33 - .L_32)
.L_32:
        /*00ac*/ 	.word	0x00000100
        /*00b0*/ 	.word	0x00000001
        /*00b4*/ 	.word	0x00000001


	//----- nvinfo : EIATTR_CBANK_PARAM_SIZE
	.align		4
.L_33:
        /*00b8*/ 	.byte	0x03, 0x19
        /*00ba*/ 	.short	0x0044


	//----- nvinfo : EIATTR_PARAM_CBANK
	.align		4
        /*00bc*/ 	.byte	0x04, 0x0a
        /*00be*/ 	.short	(.L_35 - .L_34)
	.align		4
.L_34:
        /*00c0*/ 	.word	index@(.nv.constant0.triton_poi_fused__native_batch_norm_legit_no_training_cat_relu_5)
        /*00c4*/ 	.short	0x0210
        /*00c6*/ 	.short	0x0044


	//----- nvinfo : EIATTR_SW_WAR
	.align		4
.L_35:
        /*00c8*/ 	.byte	0x04, 0x36
        /*00ca*/ 	.short	(.L_37 - .L_36)
.L_36:
        /*00cc*/ 	.word	0x00000008
.L_37:


//--------------------- .nv.callgraph             --------------------------
	.section	.nv.callgraph,"",@"SHT_CUDA_CALLGRAPH"
	.align	4
	.sectionentsize	8
	.align		4
        /*0000*/ 	.word	0x00000000
	.align		4
        /*0004*/ 	.word	0xffffffff
	.align		4
        /*0008*/ 	.word	0x00000000
	.align		4
        /*000c*/ 	.word	0xfffffffe
	.align		4
        /*0010*/ 	.word	0x00000000
	.align		4
        /*0014*/ 	.word	0xfffffffd
	.align		4
        /*0018*/ 	.word	0x00000000
	.align		4
        /*001c*/ 	.word	0xfffffffc


//--------------------- .nv.constant4             --------------------------
	.section	.nv.constant4,"a",@progbits
	.align	8
	.align		8
.nv.constant4:
        /*0000*/ 	.dword	_$_str
	.align		8
        /*0008*/ 	.dword	_$_str_$_2


//--------------------- .text.triton_poi_fused__native_batch_norm_legit_no_training_cat_relu_5 --------------------------
	.section	.text.triton_poi_fused__native_batch_norm_legit_no_training_cat_relu_5,"ax",@progbits
	.align	128
        .global         triton_poi_fused__native_batch_norm_legit_no_training_cat_relu_5
        .type           triton_poi_fused__native_batch_norm_legit_no_training_cat_relu_5,@function
        .size           triton_poi_fused__native_batch_norm_legit_no_training_cat_relu_5,(.L_x_1 - triton_poi_fused__native_batch_norm_legit_no_training_cat_relu_5)
        .other          triton_poi_fused__native_batch_norm_legit_no_training_cat_relu_5,@"STO_CUDA_ENTRY STV_DEFAULT"
triton_poi_fused__native_batch_norm_legit_no_training_cat_relu_5:
.text.triton_poi_fused__native_batch_norm_legit_no_training_cat_relu_5:
[----:B------:R-:W-:Y:S01]  /*0000*/  LDC R1, c[0x0][0x28] ;  /* 0x00000a00ff017b82 */ /* 0x000fe20000000800 */
[----:B------:R-:W1:Y:S07]  /*0010*/  S2R R0, SR_TID.X ;  /* 0x0000000000007919 */ /* 0x000e6e0000002100 */
[----:B------:R-:W2:Y:S01]  /*0020*/  LDC.64 R4, c[0x0][0x228] ;  /* 0x00008a00ff047b82 */ /* 0x000ea20000000a00 */
[----:B------:R-:W-:Y:S01]  /*0030*/  ULDC.64 UR4, c[0x0][0x208] ;  /* 0x0000820000047ab9 */ /* 0x000fe20000000a00 */
[----:B------:R-:W-:Y:S01]  /*0040*/  ULDC.64 UR6, c[0x0][0x218] ;  /* 0x0000860000067ab9 */ /* 0x000fe20000000a00 */
[----:B------:R-:W3:Y:S01]  /*0050*/  S2R R3, SR_CTAID.X ;  /* 0x0000000000037919 */ /* 0x000ee20000002500 */
[----:B-1----:R-:W-:-:S05]  /*0060*/  IMAD.SHL.U32 R0, R0, 0x2, RZ ;  /* 0x0000000200007824 */ /* 0x002fca00078e00ff */
[----:B------:R-:W-:-:S05]  /*0070*/  LOP3.LUT R0, R0, 0x1fe, RZ, 0xc0, !PT ;  /* 0x000001fe00007812 */ /* 0x000fca00078ec0ff */
[----:B---3--:R-:W-:-:S05]  /*0080*/  IMAD R0, R3, 0x200, R0 ;  /* 0x0000020003007824 */ /* 0x008fca00078e0200 */
[----:B------:R-:W-:-:S04]  /*0090*/  SHF.R.S32.HI R3, RZ, 0x1f, R0 ;  /* 0x0000001fff037819 */ /* 0x000fc80000011400 */
[----:B------:R-:W-:-:S04]  /*00a0*/  LEA.HI R8, R3, R0, RZ, 0xf ;  /* 0x0000000003087211 */ /* 0x000fc800078f78ff */
[----:B------:R-:W-:-:S05]  /*00b0*/  SHF.R.S32.HI R6, RZ, 0xf, R8 ;  /* 0x0000000fff067819 */ /* 0x000fca0000011408 */
[----:B------:R-:W-:-:S05]  /*00c0*/  IMAD.HI R2, R6, 0x6bca1af3, RZ ;  /* 0x6bca1af306027827 */ /* 0x000fca00078e02ff */
[----:B------:R-:W-:-:S04]  /*00d0*/  SHF.R.U32.HI R3, RZ, 0x1f, R2 ;  /* 0x0000001fff037819 */ /* 0x000fc80000011602 */
[----:B------:R-:W-:-:S05]  /*00e0*/  LEA.HI.SX32 R3, R2, R3, 0x1b ;  /* 0x0000000302037211 */ /* 0x000fca00078fdaff */
[----:B------:R-:W-:Y:S02]  /*00f0*/  IMAD R6, R3, -0x4c, R6 ;  /* 0xffffffb403067824 */ /* 0x000fe400078e0206 */
[----:B------:R-:W-:Y:S01]  /*0100*/  IMAD.HI R9, R0, 0x6bca1af3, RZ ;  /* 0x6bca1af300097827 */ /* 0x000fe200078e02ff */
[----:B------:R-:W1:Y:S03]  /*0110*/  LDC.64 R2, c[0x0][0x210] ;  /* 0x00008400ff027b82 */ /* 0x000e660000000a00 */
[----:B--2---:R-:W-:-:S05]  /*0120*/  IMAD.WIDE R4, R6, 0x4, R4 ;  /* 0x0000000406047825 */ /* 0x004fca00078e0204 */
[----:B------:R2:W3:Y:S01]  /*0130*/  LDG.E.EL R7, desc[UR4][R4.64] ;  /* 0x0000000404077981 */ /* 0x0004e2000c2e1900 */
[----:B------:R-:W-:-:S04]  /*0140*/  SHF.R.U32.HI R10, RZ, 0x1f, R9 ;  /* 0x0000001fff0a7819 */ /* 0x000fc80000011609 */
[----:B------:R-:W-:Y:S01]  /*0150*/  LEA.HI.SX32 R11, R9, R10, 0xc ;  /* 0x0000000a090b7211 */ /* 0x000fe200078f62ff */
[----:B------:R-:W-:Y:S01]  /*0160*/  IMAD.SHL.U32 R10, R6, 0x8000, RZ ;  /* 0x00008000060a7824 */ /* 0x000fe200078e00ff */
[----:B------:R-:W-:-:S03]  /*0170*/  LOP3.LUT R9, R8, 0xffff8000, RZ, 0xc0, !PT ;  /* 0xffff800008097812 */ /* 0x000fc600078ec0ff */
[C---:B------:R-:W-:Y:S02]  /*0180*/  IMAD R12, R11.reuse, 0x60000, RZ ;  /* 0x000600000b0c7824 */ /* 0x040fe400078e02ff */
[----:B------:R-:W-:Y:S02]  /*0190*/  IMAD.IADD R9, R0, 0x1, -R9 ;  /* 0x0000000100097824 */ /* 0x000fe400078e0a09 */
[C---:B------:R-:W-:Y:S01]  /*01a0*/  IMAD R8, R11.reuse, -0x260000, R0 ;  /* 0xffda00000b087824 */ /* 0x040fe200078e0200 */
[--C-:B------:R-:W-:Y:S02]  /*01b0*/  SHF.R.S32.HI R13, RZ, 0x1f, R12.reuse ;  /* 0x0000001fff0d7819 */ /* 0x100fe4000001140c */
[----:B--2---:R-:W-:Y:S01]  /*01c0*/  IADD3 R5, P0, P1, R10, R9, R12 ;  /* 0x000000090a057210 */ /* 0x004fe2000791e00c */
[----:B------:R-:W-:Y:S01]  /*01d0*/  IMAD R17, R11, 0x200000, R8 ;  /* 0x002000000b117824 */ /* 0x000fe200078e0208 */
[----:B------:R-:W-:Y:S02]  /*01e0*/  SHF.R.S32.HI R4, RZ, 0x1f, R9 ;  /* 0x0000001fff047819 */ /* 0x000fe40000011409 */
[----:B------:R-:W2:Y:S01]  /*01f0*/  LDC.64 R8, c[0x0][0x220] ;  /* 0x00008800ff087b82 */ /* 0x000ea20000000a00 */
[----:B------:R-:W-:Y:S01]  /*0200*/  SHF.R.S32.HI R10, RZ, 0x1f, R10 ;  /* 0x0000001fff0a7819 */ /* 0x000fe2000001140a */
[----:B-1----:R-:W-:Y:S01]  /*0210*/  IMAD.WIDE R16, R17, 0x4, R2 ;  /* 0x0000000411107825 */ /* 0x002fe200078e0202 */
[----:B------:R-:W-:-:S02]  /*0220*/  LEA R18, P2, R5, UR6, 0x2 ;  /* 0x0000000605127c11 */ /* 0x000fc4000f8410ff */
[----:B------:R-:W-:Y:S02]  /*0230*/  CS2R R2, SRZ ;  /* 0x0000000000027805 */ /* 0x000fe4000001ff00 */
[----:B------:R-:W-:Y:S02]  /*0240*/  IADD3.X R4, R10, R4, R13, P0, P1 ;  /* 0x000000040a047210 */ /* 0x000fe400007e240d */
[C---:B------:R-:W-:Y:S01]  /*0250*/  ISETP.GE.AND P1, PT, R6.reuse, 0x40, PT ;  /* 0x000000400600780c */ /* 0x040fe20003f26270 */
[----:B------:R-:W1:Y:S01]  /*0260*/  LDC.64 R12, c[0x0][0x230] ;  /* 0x00008c00ff0c7b82 */ /* 0x000e620000000a00 */
[----:B------:R-:W-:Y:S02]  /*0270*/  ISETP.GT.AND P0, PT, R6, 0x3f, PT ;  /* 0x0000003f0600780c */ /* 0x000fe40003f04270 */
[----:B------:R-:W-:-:S05]  /*0280*/  LEA.HI.X R19, R5, UR7, R4, 0x2, P2 ;  /* 0x0000000705137c11 */ /* 0x000fca00090f1404 */
[----:B------:R-:W4:Y:S01]  /*0290*/  LDC.64 R10, c[0x0][0x238] ;  /* 0x00008e00ff0a7b82 */ /* 0x000f220000000a00 */
[----:B------:R-:W-:-:S03]  /*02a0*/  CS2R R4, SRZ ;  /* 0x0000000000047805 */ /* 0x000fc6000001ff00 */
[----:B------:R-:W5:Y:S01]  /*02b0*/  @!P1 LDG.E.64 R2, desc[UR4][R16.64] ;  /* 0x0000000410029981 */ /* 0x000f62000c1e1b00 */
[----:B--2---:R-:W-:-:S03]  /*02c0*/  IMAD.WIDE R8, R6, 0x4, R8 ;  /* 0x0000000406087825 */ /* 0x004fc600078e0208 */
[----:B------:R-:W2:Y:S04]  /*02d0*/  @P0 LDG.E.64 R4, desc[UR4][R18.64+-0x800000] ;  /* 0x8000000412040981 */ /* 0x000ea8000c1e1b00 */
[----:B------:R1:W2:Y:S02]  /*02e0*/  LDG.E.EL R8, desc[UR4][R8.64] ;  /* 0x0000000408087981 */ /* 0x0002a4000c2e1900 */
[----:B-1----:R-:W-:-:S06]  /*02f0*/  IMAD.WIDE R12, R6, 0x4, R12 ;  /* 0x00000004060c7825 */ /* 0x002fcc00078e020c */
[----:B------:R-:W2:Y:S01]  /*0300*/  LDG.E.EL R12, desc[UR4][R12.64] ;  /* 0x000000040c0c7981 */ /* 0x000ea2000c2e1900 */
[----:B----4-:R-:W-:Y:S02]  /*0310*/  IMAD.WIDE R14, R6, 0x4, R10 ;  /* 0x00000004060e7825 */ /* 0x010fe400078e020a */
[----:B------:R-:W1:Y:S04]  /*0320*/  LDC.64 R10, c[0x0][0x240] ;  /* 0x00009000ff0a7b82 */ /* 0x000e680000000a00 */
[----:B------:R-:W4:Y:S01]  /*0330*/  LDG.E.EL R15, desc[UR4][R14.64] ;  /* 0x000000040e0f7981 */ /* 0x000f22000c2e1900 */
[----:B0-----:R-:W-:Y:S02]  /*0340*/  IMAD.MOV.U32 R9, RZ, RZ, 0x3e800000 ;  /* 0x3e800000ff097424 */ /* 0x001fe400078e00ff */
[----:B-1----:R-:W-:-:S04]  /*0350*/  IMAD.WIDE R10, R0, 0x4, R10 ;  /* 0x00000004000a7825 */ /* 0x002fc800078e020a */
[----:B---3--:R-:W-:Y:S02]  /*0360*/  FADD R20, R7, 9.9999997473787516356e-06 ;  /* 0x3727c5ac07147421 */ /* 0x008fe40000000000 */
[----:B------:R-:W0:Y:S02]  /*0370*/  LDC.64 R6, c[0x0][0x248] ;  /* 0x00009200ff067b82 */ /* 0x000e240000000a00 */
[----:B------:R-:W1:Y:S02]  /*0380*/  MUFU.SQRT R16, R20 ;  /* 0x0000001400107308 */ /* 0x000e640000002000 */
[C---:B-1----:R-:W-:Y:S02]  /*0390*/  FSETP.GT.AND P2, PT, R16.reuse, 8.50705917302346158658e+37, PT ;  /* 0x7e8000001000780b */ /* 0x042fe40003f44000 */
[----:B------:R-:W-:-:S11]  /*03a0*/  FSETP.GEU.AND P3, PT, R16, 1.175494350822287508e-38, PT ;  /* 0x008000001000780b */ /* 0x000fd60003f6e000 */
[----:B------:R-:W-:-:S04]  /*03b0*/  @P2 FMUL R16, R16, 0.25 ;  /* 0x3e80000010102820 */ /* 0x000fc80000400000 */
[----:B------:R-:W-:-:S06]  /*03c0*/  @!P3 FMUL R16, R16, 16777216 ;  /* 0x4b8000001010b820 */ /* 0x000fcc0000400000 */
[----:B------:R-:W1:Y:S01]  /*03d0*/  MUFU.RCP R16, R16 ;  /* 0x0000001000107308 */ /* 0x000e620000001000 */
[----:B------:R-:W-:Y:S02]  /*03e0*/  FSEL R9, R9, 1, P2 ;  /* 0x3f80000009097808 */ /* 0x000fe40001000000 */
[----:B-----5:R-:W-:Y:S02]  /*03f0*/  SEL R2, R2, RZ, !P1 ;  /* 0x000000ff02027207 */ /* 0x020fe40004800000 */
[----:B------:R-:W-:Y:S02]  /*0400*/  SEL R3, R3, RZ, !P1 ;  /* 0x000000ff03037207 */ /* 0x000fe40004800000 */
[----:B--2---:R-:W-:Y:S01]  /*0410*/  @P1 SEL R2, R4, RZ, P0 ;  /* 0x000000ff04021207 */ /* 0x004fe20000000000 */
[----:B------:R-:W-:Y:S01]  /*0420*/  @!P3 FMUL R9, R9, 16777216 ;  /* 0x4b8000000909b820 */ /* 0x000fe20000400000 */
[----:B------:R-:W-:-:S03]  /*0430*/  @P1 SEL R3, R5, RZ, P0 ;  /* 0x000000ff05031207 */ /* 0x000fc60000000000 */
[C---:B------:R-:W-:Y:S02]  /*0440*/  FADD R4, -R8.reuse, R2 ;  /* 0x0000000208047221 */ /* 0x040fe40000000100 */
[----:B------:R-:W-:Y:S01]  /*0450*/  FADD R8, -R8, R3 ;  /* 0x0000000308087221 */ /* 0x000fe20000000100 */
[----:B-1----:R-:W-:-:S04]  /*0460*/  FMUL R9, R16, R9 ;  /* 0x0000000910097220 */ /* 0x002fc80000400000 */
[-C--:B------:R-:W-:Y:S01]  /*0470*/  FMUL R4, R4, R9.reuse ;  /* 0x0000000904047220 */ /* 0x080fe20000400000 */
[----:B------:R-:W-:-:S03]  /*0480*/  FMUL R8, R8, R9 ;  /* 0x0000000908087220 */ /* 0x000fc60000400000 */
[C-C-:B----4-:R-:W-:Y:S01]  /*0490*/  FFMA R4, R12.reuse, R4, R15.reuse ;  /* 0x000000040c047223 */ /* 0x150fe2000000000f */
[----:B------:R-:W-:-:S04]  /*04a0*/  FFMA R8, R12, R8, R15 ;  /* 0x000000080c087223 */ /* 0x000fc8000000000f */
[----:B------:R-:W-:Y:S02]  /*04b0*/  FSETP.GEU.AND P0, PT, R4, RZ, PT ;  /* 0x000000ff0400720b */ /* 0x000fe40003f0e000 */
[----:B------:R-:W-:Y:S01]  /*04c0*/  FSETP.GEU.AND P1, PT, R8, RZ, PT ;  /* 0x000000ff0800720b */ /* 0x000fe20003f2e000 */
[----:B0-----:R-:W-:Y:S01]  /*04d0*/  IMAD.WIDE R6, R0, 0x4, R6 ;  /* 0x0000000400067825 */ /* 0x001fe200078e0206 */
[----:B------:R-:W-:Y:S02]  /*04e0*/  FSEL R4, R4, RZ, P0 ;  /* 0x000000ff04047208 */ /* 0x000fe40000000000 */
[----:B------:R-:W-:Y:S01]  /*04f0*/  FSEL R5, R8, RZ, P1 ;  /* 0x000000ff08057208 */ /* 0x000fe20000800000 */
[----:B------:R-:W-:Y:S04]  /*0500*/  STG.E.64 desc[UR4][R10.64], R2 ;  /* 0x000000020a007986 */ /* 0x000fe8000c101b04 */
[----:B------:R-:W-:Y:S01]  /*0510*/  STG.E.64 desc[UR4][R6.64], R4 ;  /* 0x0000000406007986 */ /* 0x000fe2000c101b04 */
[----:B------:R-:W-:Y:S05]  /*0520*/  EXIT ;  /* 0x000000000000794d */ /* 0x000fea0003800000 */
.L_x_0:
[----:B------:R-:W-:-:S00]  /*0530*/  BRA `(.L_x_0) ;  /* 0xfffffffc00fc7947 */ /* 0x000fc0000383ffff */
[----:B------:R-:W-:-:S00]  /*0540*/  NOP ;  /* 0x0000000000007918 */ /* 0x000fc00000000000 */
        /* <DEDUP_REMOVED lines=11> */
.L_x_1:


//--------------------- .nv.global.init           --------------------------
	.section	.nv.global.init,"aw",@progbits
.nv.global.init:
	.type		_$_str,@object
	.size		_$_str,(_$_str_$_2 - _$_str)
_$_str:
        /*0000*/ 	.byte	0x5f, 0x5f, 0x43, 0x55, 0x44, 0x41, 0x5f, 0x46, 0x54, 0x5a, 0x00
	.type		_$_str_$_2,@object
	.size		_$_str_$_2,(.L_1 - _$_str_$_2)
_$_str_$_2:
        /*000b*/ 	.byte	0x5f, 0x5f, 0x43, 0x55, 0x44, 0x41, 0x5f, 0x50, 0x52, 0x45, 0x43, 0x5f, 0x53, 0x51, 0x52, 0x54
        /*001b*/ 	.byte	0x00
.L_1:


//--------------------- .nv.constant0.triton_poi_fused__native_batch_norm_legit_no_training_cat_relu_5 --------------------------
	.section	.nv.constant0.triton_poi_fused__native_batch_norm_legit_no_training_cat_relu_5,"a",@progbits
	.sectionflags	@""
	.align	4
.nv.constant0.triton_poi_fused__native_batch_norm_legit_no_training_cat_relu_5:
	.zero		596
